	.headerflags	@"EF_CUDA_TEXMODE_UNIFIED EF_CUDA_64BIT_ADDRESS EF_CUDA_SM89 EF_CUDA_VIRTUAL_SM(EF_CUDA_SM89)"
	.elftype	@"ET_EXEC"


//--------------------- .nv.info                  --------------------------
	.section	.nv.info,"",@"SHT_CUDA_INFO"
	.align	4


	//----- nvinfo : EIATTR_REGCOUNT
	.align		4
        /*0000*/ 	.byte	0x04, 0x2f
        /*0002*/ 	.short	(.L_1 - .L_0)
	.align		4
.L_0:
        /*0004*/ 	.word	index@(triton__0d1d2de)
        /*0008*/ 	.word	0x00000010


	//----- nvinfo : EIATTR_MAX_STACK_SIZE
	.align		4
.L_1:
        /*000c*/ 	.byte	0x04, 0x23
        /*000e*/ 	.short	(.L_3 - .L_2)
	.align		4
.L_2:
        /*0010*/ 	.word	index@(triton__0d1d2de)
        /*0014*/ 	.word	0x00000000


	//----- nvinfo : EIATTR_MIN_STACK_SIZE
	.align		4
.L_3:
        /*0018*/ 	.byte	0x04, 0x12
        /*001a*/ 	.short	(.L_5 - .L_4)
	.align		4
.L_4:
        /*001c*/ 	.word	index@(triton__0d1d2de)
        /*0020*/ 	.word	0x00000000


	//----- nvinfo : EIATTR_FRAME_SIZE
	.align		4
.L_5:
        /*0024*/ 	.byte	0x04, 0x11
        /*0026*/ 	.short	(.L_7 - .L_6)
	.align		4
.L_6:
        /*0028*/ 	.word	index@(triton__0d1d2de)
        /*002c*/ 	.word	0x00000000
.L_7:


//--------------------- .nv.info.triton__0d1d2de  --------------------------
	.section	.nv.info.triton__0d1d2de,"",@"SHT_CUDA_INFO"
	.align	4


	//----- nvinfo : EIATTR_CUDA_API_VERSION
	.align		4
        /*0000*/ 	.byte	0x04, 0x37
        /*0002*/ 	.short	(.L_9 - .L_8)
.L_8:
        /*0004*/ 	.word	0x0000007b


	//----- nvinfo : EIATTR_PARAM_CBANK
	.align		4
.L_9:
        /*0008*/ 	.byte	0x04, 0x0a
        /*000a*/ 	.short	(.L_11 - .L_10)
	.align		4
.L_10:
        /*000c*/ 	.word	index@(.nv.constant0.triton__0d1d2de)
        /*0010*/ 	.short	0x0160
        /*0012*/ 	.short	0x0014


	//----- nvinfo : EIATTR_CBANK_PARAM_SIZE
	.align		4
.L_11:
        /*0014*/ 	.byte	0x03, 0x19
        /*0016*/ 	.short	0x0014


	//----- nvinfo : EIATTR_KPARAM_INFO
	.align		4
        /*0018*/ 	.byte	0x04, 0x17
        /*001a*/ 	.short	(.L_13 - .L_12)
.L_12:
        /*001c*/ 	.word	0x00000000
        /*0020*/ 	.short	0x0002
        /*0022*/ 	.short	0x0010
        /*0024*/ 	.byte	0x00, 0xf0, 0x11, 0x00


	//----- nvinfo : EIATTR_KPARAM_INFO
	.align		4
.L_13:
        /*0028*/ 	.byte	0x04, 0x17
        /*002a*/ 	.short	(.L_15 - .L_14)
.L_14:
        /*002c*/ 	.word	0x00000000
        /*0030*/ 	.short	0x0001
        /*0032*/ 	.short	0x0008
        /*0034*/ 	.byte	0x00, 0xf0, 0x21, 0x00


	//----- nvinfo : EIATTR_KPARAM_INFO
	.align		4
.L_15:
        /*0038*/ 	.byte	0x04, 0x17
        /*003a*/ 	.short	(.L_17 - .L_16)
.L_16:
        /*003c*/ 	.word	0x00000000
        /*0040*/ 	.short	0x0000
        /*0042*/ 	.short	0x0000
        /*0044*/ 	.byte	0x00, 0xf0, 0x21, 0x00


	//----- nvinfo : EIATTR_MAXREG_COUNT
	.align		4
.L_17:
        /*0048*/ 	.byte	0x03, 0x1b
        /*004a*/ 	.short	0x00ff


	//----- nvinfo : EIATTR_EXIT_INSTR_OFFSETS
	.align		4
        /*004c*/ 	.byte	0x04, 0x1c
        /*004e*/ 	.short	(.L_19 - .L_18)


	//   ....[0]....
.L_18:
        /*0050*/ 	.word	0x00000300


	//----- nvinfo : EIATTR_MAX_THREADS
	.align		4
.L_19:
        /*0054*/ 	.byte	0x04, 0x05
        /*0056*/ 	.short	(.L_21 - .L_20)
.L_20:
        /*0058*/ 	.word	0x00000080
        /*005c*/ 	.word	0x00000001
        /*0060*/ 	.word	0x00000001
.L_21:


//--------------------- .nv.rel.action            --------------------------
	.section	.nv.rel.action,"",@"SHT_CUDA_RELOCINFO"
	.align	8
	.sectionentsize	8
        /*0000*/ 	.byte	0x73, 0x00, 0x00, 0x00, 0x00, 0x00, 0x00, 0x00, 0x00, 0x00, 0x00, 0x11, 0x25, 0x00, 0x05, 0x36


//--------------------- .nv.constant0.triton__0d1d2de --------------------------
	.section	.nv.constant0.triton__0d1d2de,"a",@progbits
	.align	4
.nv.constant0.triton__0d1d2de:
	.zero		372


//--------------------- .text.triton__0d1d2de     --------------------------
	.section	.text.triton__0d1d2de,"ax",@progbits
	.sectioninfo	@"SHI_REGISTERS=16"
	.align	128
        .global         triton__0d1d2de
        .type           triton__0d1d2de,@function
        .size           triton__0d1d2de,(.L_x_1 - triton__0d1d2de)
        .other          triton__0d1d2de,@"STO_CUDA_ENTRY STV_DEFAULT"
triton__0d1d2de:
.text.triton__0d1d2de:
[----:B------:R-:W-:-:S02]  /*0000*/  IMAD.MOV.U32 R1, RZ, RZ, c[0x0][0x28] ;  /* 0x00000a00ff017624 */ /* 0x000fc400078e00ff */
[----:B------:R-:W0:Y:S01]  /*0010*/  S2R R0, SR_TID.X ;  /* 0x0000000000007919 */ /* 0x000e220000002100 */
[----:B------:R-:W-:-:S03]  /*0020*/  ULDC.64 UR4, c[0x0][0x118] ;  /* 0x0000460000047ab9 */ /* 0x000fc60000000a00 */
[----:B------:R-:W1:Y:S01]  /*0030*/  S2R R5, SR_CTAID.X ;  /* 0x0000000000057919 */ /* 0x000e620000002500 */
[----:B0-----:R-:W-:Y:S01]  /*0040*/  IMAD.SHL.U32 R0, R0, 0x8, RZ ;  /* 0x0000000800007824 */ /* 0x001fe200078e00ff */
[----:B-1----:R-:W-:-:S04]  /*0050*/  SHF.R.S32.HI R3, RZ, 0x15, R5 ;  /* 0x00000015ff037819 */ /* 0x002fc80000011405 */
[----:B------:R-:W-:Y:S02]  /*0060*/  LOP3.LUT R0, R0, 0x3f8, RZ, 0xc0, !PT ;  /* 0x000003f800007812 */ /* 0x000fe400078ec0ff */
[----:B------:R-:W-:-:S03]  /*0070*/  SGXT R3, R3, 0x1 ;  /* 0x000000010303781a */ /* 0x000fc60000000200 */
[----:B------:R-:W-:-:S05]  /*0080*/  IMAD R0, R5, 0x400, R0 ;  /* 0x0000040005007824 */ /* 0x000fca00078e0200 */
[CC--:B------:R-:W-:Y:S02]  /*0090*/  LEA.HI R2, R3.reuse, R0.reuse, RZ, 0x8 ;  /* 0x0000000003027211 */ /* 0x0c0fe400078f40ff */
[----:B------:R-:W-:Y:S02]  /*00a0*/  LEA.HI R3, R3, R0, RZ, 0x16 ;  /* 0x0000000003037211 */ /* 0x000fe400078fb0ff */
[--C-:B------:R-:W-:Y:S02]  /*00b0*/  SHF.R.S32.HI R4, RZ, 0x8, R2.reuse ;  /* 0x00000008ff047819 */ /* 0x100fe40000011402 */
[----:B------:R-:W-:Y:S02]  /*00c0*/  SHF.R.S32.HI R5, RZ, 0x1f, R2 ;  /* 0x0000001fff057819 */ /* 0x000fe40000011402 */
[----:B------:R-:W-:Y:S02]  /*00d0*/  SHF.R.S32.HI R3, RZ, 0x16, R3 ;  /* 0x00000016ff037819 */ /* 0x000fe40000011403 */
[----:B------:R-:W-:-:S03]  /*00e0*/  LEA.HI R5, R5, R4, RZ, 0xd ;  /* 0x0000000405057211 */ /* 0x000fc600078f68ff */
[----:B------:R-:W-:Y:S01]  /*00f0*/  IMAD.SHL.U32 R3, R3, 0x400, RZ ;  /* 0x0000040003037824 */ /* 0x000fe200078e00ff */
[----:B------:R-:W-:Y:S02]  /*0100*/  LOP3.LUT R7, R5, 0x7e000, RZ, 0xc0, !PT ;  /* 0x0007e00005077812 */ /* 0x000fe400078ec0ff */
[----:B------:R-:W-:-:S03]  /*0110*/  LOP3.LUT R5, R2, 0xffffff00, RZ, 0xc0, !PT ;  /* 0xffffff0002057812 */ /* 0x000fc600078ec0ff */
[----:B------:R-:W-:Y:S01]  /*0120*/  IMAD.IADD R7, R4, 0x1, -R7 ;  /* 0x0000000104077824 */ /* 0x000fe200078e0a07 */
[----:B------:R-:W-:Y:S01]  /*0130*/  SHF.R.S32.HI R4, RZ, 0x1f, R3 ;  /* 0x0000001fff047819 */ /* 0x000fe20000011403 */
[----:B------:R-:W-:Y:S02]  /*0140*/  IMAD.IADD R2, R0, 0x1, -R5 ;  /* 0x0000000100027824 */ /* 0x000fe400078e0a05 */
[----:B------:R-:W-:-:S03]  /*0150*/  IMAD.SHL.U32 R7, R7, 0x2000, RZ ;  /* 0x0000200007077824 */ /* 0x000fc600078e00ff */
[----:B------:R-:W-:Y:S02]  /*0160*/  SHF.R.S32.HI R5, RZ, 0x1f, R2 ;  /* 0x0000001fff057819 */ /* 0x000fe40000011402 */
[----:B------:R-:W-:Y:S02]  /*0170*/  IADD3 R2, P0, P1, R7, R2, R3 ;  /* 0x0000000207027210 */ /* 0x000fe4000791e003 */
[----:B------:R-:W-:-:S04]  /*0180*/  SHF.R.S32.HI R7, RZ, 0x1f, R7 ;  /* 0x0000001fff077819 */ /* 0x000fc80000011407 */
[----:B------:R-:W-:Y:S02]  /*0190*/  IADD3.X R5, R7, R5, R4, P0, P1 ;  /* 0x0000000507057210 */ /* 0x000fe400007e2404 */
[----:B------:R-:W-:-:S04]  /*01a0*/  LEA R4, P0, R2, c[0x0][0x160], 0x1 ;  /* 0x0000580002047a11 */ /* 0x000fc800078008ff */
[----:B------:R-:W-:-:S06]  /*01b0*/  LEA.HI.X R5, R2, c[0x0][0x164], R5, 0x1, P0 ;  /* 0x0000590002057a11 */ /* 0x000fcc00000f0c05 */
[----:B------:R-:W2:Y:S01]  /*01c0*/  LDG.E.EL.128 R4, [R4.64+0x600] ;  /* 0x0006000404047981 */ /* 0x000ea2000c2e1d00 */
[----:B------:R-:W-:Y:S01]  /*01d0*/  IMAD.MOV.U32 R13, RZ, RZ, 0x2 ;  /* 0x00000002ff0d7424 */ /* 0x000fe200078e00ff */
[----:B--2---:R-:W-:Y:S01]  /*01e0*/  PRMT R2, R4, 0x7632, R2 ;  /* 0x0000763204027816 */ /* 0x004fe20000000002 */
[----:B------:R-:W-:Y:S01]  /*01f0*/  IMAD.U32 R11, R6, 0x10000, RZ ;  /* 0x00010000060b7824 */ /* 0x000fe200078e00ff */
[C---:B------:R-:W-:Y:S01]  /*0200*/  PRMT R3, R5.reuse, 0x7632, R3 ;  /* 0x0000763205037816 */ /* 0x040fe20000000003 */
[----:B------:R-:W-:Y:S01]  /*0210*/  IMAD.U32 R9, R4, 0x10000, RZ ;  /* 0x0001000004097824 */ /* 0x000fe200078e00ff */
[----:B------:R-:W-:Y:S01]  /*0220*/  PRMT R8, R6, 0x7632, R8 ;  /* 0x0000763206087816 */ /* 0x000fe20000000008 */
[----:B------:R-:W-:Y:S01]  /*0230*/  IMAD.U32 R10, R5, 0x10000, RZ ;  /* 0x00010000050a7824 */ /* 0x000fe200078e00ff */
[----:B------:R-:W-:Y:S01]  /*0240*/  PRMT R6, R7, 0x7632, R6 ;  /* 0x0000763207067816 */ /* 0x000fe20000000006 */
[----:B------:R-:W-:Y:S02]  /*0250*/  IMAD.U32 R2, R2, 0x10000, RZ ;  /* 0x0001000002027824 */ /* 0x000fe400078e00ff */
[----:B------:R-:W-:-:S02]  /*0260*/  IMAD.U32 R3, R3, 0x10000, RZ ;  /* 0x0001000003037824 */ /* 0x000fc400078e00ff */
[----:B------:R-:W-:Y:S01]  /*0270*/  IMAD.U32 R7, R7, 0x10000, RZ ;  /* 0x0001000007077824 */ /* 0x000fe200078e00ff */
[----:B------:R-:W-:Y:S01]  /*0280*/  F2FP.BF16.F32.PACK_AB R4, R2, R9 ;  /* 0x000000090204723e */ /* 0x000fe200000010ff */
[----:B------:R-:W-:Y:S01]  /*0290*/  IMAD.U32 R8, R8, 0x10000, RZ ;  /* 0x0001000008087824 */ /* 0x000fe200078e00ff */
[----:B------:R-:W-:Y:S01]  /*02a0*/  F2FP.BF16.F32.PACK_AB R5, R3, R10 ;  /* 0x0000000a0305723e */ /* 0x000fe200000010ff */
[----:B------:R-:W-:Y:S02]  /*02b0*/  IMAD.U32 R12, R6, 0x10000, RZ ;  /* 0x00010000060c7824 */ /* 0x000fe400078e00ff */
[----:B------:R-:W-:Y:S01]  /*02c0*/  IMAD.WIDE R2, R0, R13, c[0x0][0x168] ;  /* 0x00005a0000027625 */ /* 0x000fe200078e020d */
[----:B------:R-:W-:Y:S02]  /*02d0*/  F2FP.BF16.F32.PACK_AB R6, R8, R11 ;  /* 0x0000000b0806723e */ /* 0x000fe400000010ff */
[----:B------:R-:W-:-:S05]  /*02e0*/  F2FP.BF16.F32.PACK_AB R7, R12, R7 ;  /* 0x000000070c07723e */ /* 0x000fca00000010ff */
[----:B------:R-:W-:Y:S01]  /*02f0*/  STG.E.128 [R2.64], R4 ;  /* 0x0000000402007986 */ /* 0x000fe2000c101d04 */
[----:B------:R-:W-:Y:S05]  /*0300*/  EXIT ;  /* 0x000000000000794d */ /* 0x000fea0003800000 */
.L_x_0:
[----:B------:R-:W-:-:S00]  /*0310*/  BRA `(.L_x_0) ;  /* 0xfffffff000007947 */ /* 0x000fc0000383ffff */
[----:B------:R-:W-:-:S00]  /*0320*/  NOP ;  /* 0x0000000000007918 */ /* 0x000fc00000000000 */
        /* <DEDUP_REMOVED lines=13> */
.L_x_1:
